//
// Generated by NVIDIA NVVM Compiler
//
// Compiler Build ID: CL-36424714
// Cuda compilation tools, release 13.0, V13.0.88
// Based on NVVM 20.0.0
//

.version 9.0
.target sm_100
.address_size 64

	// .globl	default_function_kernel

.visible .entry default_function_kernel(
	.param .u64 .ptr .align 1 default_function_kernel_param_0,
	.param .u64 .ptr .align 1 default_function_kernel_param_1,
	.param .u64 .ptr .align 1 default_function_kernel_param_2,
	.param .u64 .ptr .align 1 default_function_kernel_param_3
)
.maxntid 64
{
	.reg .pred 	%p<2>;
	.reg .b16 	%rs<8>;
	.reg .b32 	%r<6>;
	.reg .b32 	%f<5>;
	.reg .b64 	%rd<15>;

	ld.param.u64 	%rd1, [default_function_kernel_param_0];
	ld.param.u64 	%rd2, [default_function_kernel_param_1];
	ld.param.u64 	%rd3, [default_function_kernel_param_2];
	ld.param.u64 	%rd4, [default_function_kernel_param_3];
	mov.u32 	%r2, %ctaid.x;
	shl.b32 	%r3, %r2, 6;
	mov.u32 	%r4, %tid.x;
	or.b32  	%r1, %r3, %r4;
	setp.gt.u32 	%p1, %r1, 12374;
	@%p1 bra 	$L__BB0_2;
	cvta.to.global.u64 	%rd5, %rd4;
	cvta.to.global.u64 	%rd6, %rd1;
	cvta.to.global.u64 	%rd7, %rd3;
	cvta.to.global.u64 	%rd8, %rd2;
	mul.wide.u32 	%rd9, %r1, 4;
	add.s64 	%rd10, %rd5, %rd9;
	ld.global.nc.f32 	%f1, [%rd10];
	cvt.u16.u32 	%rs1, %r1;
	mul.hi.u16 	%rs2, %rs1, 27115;
	shr.u16 	%rs3, %rs2, 10;
	mul.lo.s16 	%rs4, %rs3, 2475;
	sub.s16 	%rs5, %rs1, %rs4;
	mul.hi.u16 	%rs6, %rs5, 1589;
	shr.u16 	%rs7, %rs6, 2;
	cvt.u32.u16 	%r5, %rs7;
	mul.wide.u32 	%rd11, %r5, 4;
	add.s64 	%rd12, %rd6, %rd11;
	ld.global.nc.f32 	%f2, [%rd12];
	add.s64 	%rd13, %rd7, %rd11;
	ld.global.nc.f32 	%f3, [%rd13];
	fma.rn.f32 	%f4, %f1, %f2, %f3;
	add.s64 	%rd14, %rd8, %rd9;
	st.global.f32 	[%rd14], %f4;
$L__BB0_2:
	ret;

}


// ===== COMPILED SASS (sm_100) =====

	.target	sm_100

	.elftype	@"ET_EXEC"


//--------------------- .note.nv.tkinfo           --------------------------
	.section	.note.nv.tkinfo,"",@"SHT_NOTE"
	.sectionflags	@"SHF_NOTE_NV_TKINFO"
	.tkinfo
        /*0018*/ 	.word	0x00000002
        /*0030*/ 	.string	""
        /*0030*/ 	.string	"ptxas"
        /*0030*/ 	.string	"Cuda compilation tools, release 13.0, V13.0.88"
        /*0030*/ 	.string	"Build cuda_13.0.r13.0/compiler.36424714_0"
        /*0030*/ 	.string	"-arch sm_100 -m 64 "



//--------------------- .note.nv.cuinfo           --------------------------
	.section	.note.nv.cuinfo,"",@"SHT_NOTE"
	.sectionflags	@"SHF_NOTE_NV_CUINFO"
        /*0018*/ 	.short	0x0002
        /*001a*/ 	.short	0x0064
        /*001c*/ 	.short	0x0082
	.zero		2


//--------------------- .nv.info                  --------------------------
	.section	.nv.info,"",@"SHT_CUDA_INFO"
	.align	4


	//----- nvinfo : EIATTR_REGCOUNT
	.align		4
        /*0000*/ 	.byte	0x04, 0x2f
        /*0002*/ 	.short	(.L_1 - .L_0)
	.align		4
.L_0:
        /*0004*/ 	.word	index@(default_function_kernel)
        /*0008*/ 	.word	0x0000000e


	//----- nvinfo : EIATTR_FRAME_SIZE
	.align		4
.L_1:
        /*000c*/ 	.byte	0x04, 0x11
        /*000e*/ 	.short	(.L_3 - .L_2)
	.align		4
.L_2:
        /*0010*/ 	.word	index@(default_function_kernel)
        /*0014*/ 	.word	0x00000000


	//----- nvinfo : EIATTR_MIN_STACK_SIZE
	.align		4
.L_3:
        /*0018*/ 	.byte	0x04, 0x12
        /*001a*/ 	.short	(.L_5 - .L_4)
	.align		4
.L_4:
        /*001c*/ 	.word	index@(default_function_kernel)
        /*0020*/ 	.word	0x00000000
.L_5:


//--------------------- .nv.compat                --------------------------
	.section	.nv.compat,"",@"SHT_CUDA_COMPAT_INFO"
	.align	4
        /*0000*/ 	.byte	0x02, 0x09, 0x00, 0x00, 0x02, 0x02, 0x01, 0x00, 0x02, 0x05, 0x05, 0x00, 0x03, 0x07, 0x01, 0x01
        /*0010*/ 	.byte	0x02, 0x03, 0x00, 0x00, 0x02, 0x06, 0x01, 0x00, 0x04, 0x0b, 0x08, 0x00, 0x09, 0x00, 0x00, 0x00
        /*0020*/ 	.byte	0x00, 0x00, 0x00, 0x00


//--------------------- .nv.info.default_function_kernel --------------------------
	.section	.nv.info.default_function_kernel,"",@"SHT_CUDA_INFO"
	.sectionflags	@""
	.align	4


	//----- nvinfo : EIATTR_CUDA_API_VERSION
	.align		4
        /*0000*/ 	.byte	0x04, 0x37
        /*0002*/ 	.short	(.L_7 - .L_6)
.L_6:
        /*0004*/ 	.word	0x00000082


	//----- nvinfo : EIATTR_KPARAM_INFO
	.align		4
.L_7:
        /*0008*/ 	.byte	0x04, 0x17
        /*000a*/ 	.short	(.L_9 - .L_8)
.L_8:
        /*000c*/ 	.word	0x00000000
        /*0010*/ 	.short	0x0003
        /*0012*/ 	.short	0x0018
        /*0014*/ 	.byte	0x00, 0xf5, 0x21, 0x00


	//----- nvinfo : EIATTR_KPARAM_INFO
	.align		4
.L_9:
        /*0018*/ 	.byte	0x04, 0x17
        /*001a*/ 	.short	(.L_11 - .L_10)
.L_10:
        /*001c*/ 	.word	0x00000000
        /*0020*/ 	.short	0x0002
        /*0022*/ 	.short	0x0010
        /*0024*/ 	.byte	0x00, 0xf5, 0x21, 0x00


	//----- nvinfo : EIATTR_KPARAM_INFO
	.align		4
.L_11:
        /*0028*/ 	.byte	0x04, 0x17
        /*002a*/ 	.short	(.L_13 - .L_12)
.L_12:
        /*002c*/ 	.word	0x00000000
        /*0030*/ 	.short	0x0001
        /*0032*/ 	.short	0x0008
        /*0034*/ 	.byte	0x00, 0xf5, 0x21, 0x00


	//----- nvinfo : EIATTR_KPARAM_INFO
	.align		4
.L_13:
        /*0038*/ 	.byte	0x04, 0x17
        /*003a*/ 	.short	(.L_15 - .L_14)
.L_14:
        /*003c*/ 	.word	0x00000000
        /*0040*/ 	.short	0x0000
        /*0042*/ 	.short	0x0000
        /*0044*/ 	.byte	0x00, 0xf5, 0x21, 0x00


	//----- nvinfo : EIATTR_SPARSE_MMA_MASK
	.align		4
.L_15:
        /*0048*/ 	.byte	0x03, 0x50
        /*004a*/ 	.short	0x0000


	//----- nvinfo : EIATTR_MAXREG_COUNT
	.align		4
        /*004c*/ 	.byte	0x03, 0x1b
        /*004e*/ 	.short	0x00ff


	//----- nvinfo : EIATTR_MERCURY_ISA_VERSION
	.align		4
        /*0050*/ 	.byte	0x03, 0x5f
        /*0052*/ 	.short	0x0101


	//----- nvinfo : EIATTR_VRC_CTA_INIT_COUNT
	.align		4
        /*0054*/ 	.byte	0x02, 0x4a
	.zero		1
	.zero		1


	//----- nvinfo : EIATTR_EXIT_INSTR_OFFSETS
	.align		4
        /*0058*/ 	.byte	0x04, 0x1c
        /*005a*/ 	.short	(.L_17 - .L_16)


	//   ....[0]....
.L_16:
        /*005c*/ 	.word	0x00000060


	//   ....[1]....
        /*0060*/ 	.word	0x00000200


	//----- nvinfo : EIATTR_MAX_THREADS
	.align		4
.L_17:
        /*0064*/ 	.byte	0x04, 0x05
        /*0066*/ 	.short	(.L_19 - .L_18)
.L_18:
        /*0068*/ 	.word	0x00000040
        /*006c*/ 	.word	0x00000001
        /*0070*/ 	.word	0x00000001


	//----- nvinfo : EIATTR_CBANK_PARAM_SIZE
	.align		4
.L_19:
        /*0074*/ 	.byte	0x03, 0x19
        /*0076*/ 	.short	0x0020


	//----- nvinfo : EIATTR_PARAM_CBANK
	.align		4
        /*0078*/ 	.byte	0x04, 0x0a
        /*007a*/ 	.short	(.L_21 - .L_20)
	.align		4
.L_20:
        /*007c*/ 	.word	index@(.nv.constant0.default_function_kernel)
        /*0080*/ 	.short	0x0380
        /*0082*/ 	.short	0x0020


	//----- nvinfo : EIATTR_SW_WAR
	.align		4
.L_21:
        /*0084*/ 	.byte	0x04, 0x36
        /*0086*/ 	.short	(.L_23 - .L_22)
.L_22:
        /*0088*/ 	.word	0x00000008
.L_23:


//--------------------- .nv.callgraph             --------------------------
	.section	.nv.callgraph,"",@"SHT_CUDA_CALLGRAPH"
	.align	4
	.sectionentsize	8
	.align		4
        /*0000*/ 	.word	0x00000000
	.align		4
        /*0004*/ 	.word	0xffffffff
	.align		4
        /*0008*/ 	.word	0x00000000
	.align		4
        /*000c*/ 	.word	0xfffffffe
	.align		4
        /*0010*/ 	.word	0x00000000
	.align		4
        /*0014*/ 	.word	0xfffffffd
	.align		4
        /*0018*/ 	.word	0x00000000
	.align		4
        /*001c*/ 	.word	0xfffffffc


//--------------------- .text.default_function_kernel --------------------------
	.section	.text.default_function_kernel,"ax",@progbits
	.align	128
        .global         default_function_kernel
        .type           default_function_kernel,@function
        .size           default_function_kernel,(.L_x_1 - default_function_kernel)
        .other          default_function_kernel,@"STO_CUDA_ENTRY STV_DEFAULT"
default_function_kernel:
.text.default_function_kernel:
[----:B------:R-:W-:Y:S01]  /*0000*/  LDC R1, c[0x0][0x37c] ;  /* 0x0000df00ff017b82 */ /* 0x000fe20000000800 */
[----:B------:R-:W0:Y:S07]  /*0010*/  S2R R0, SR_TID.X ;  /* 0x0000000000007919 */ /* 0x000e2e0000002100 */
[----:B------:R-:W1:Y:S02]  /*0020*/  S2UR UR4, SR_CTAID.X ;  /* 0x00000000000479c3 */ /* 0x000e640000002500 */
[----:B-1----:R-:W-:-:S06]  /*0030*/  USHF.L.U32 UR4, UR4, 0x6, URZ ;  /* 0x0000000604047899 */ /* 0x002fcc00080006ff */
[----:B0-----:R-:W-:-:S04]  /*0040*/  LOP3.LUT R0, R0, UR4, RZ, 0xfc, !PT ;  /* 0x0000000400007c12 */ /* 0x001fc8000f8efcff */
[----:B------:R-:W-:-:S13]  /*0050*/  ISETP.GT.U32.AND P0, PT, R0, 0x3056, PT ;  /* 0x000030560000780c */ /* 0x000fda0003f04070 */
[----:B------:R-:W-:Y:S05]  /*0060*/  @P0 EXIT ;  /* 0x000000000000094d */ /* 0x000fea0003800000 */
[----:B------:R-:W-:Y:S01]  /*0070*/  LOP3.LUT R2, R0, 0xffff, RZ, 0xc0, !PT ;  /* 0x0000ffff00027812 */ /* 0x000fe200078ec0ff */
[----:B------:R-:W0:Y:S01]  /*0080*/  LDC.64 R4, c[0x0][0x380] ;  /* 0x0000e000ff047b82 */ /* 0x000e220000000a00 */
[----:B------:R-:W1:Y:S03]  /*0090*/  LDCU.64 UR4, c[0x0][0x358] ;  /* 0x00006b00ff0477ac */ /* 0x000e660008000a00 */
[----:B------:R-:W-:-:S04]  /*00a0*/  IMAD R2, R2, 0x69eb, RZ ;  /* 0x000069eb02027824 */ /* 0x000fc800078e02ff */
[----:B------:R-:W2:Y:S01]  /*00b0*/  LDC.64 R6, c[0x0][0x390] ;  /* 0x0000e400ff067b82 */ /* 0x000ea20000000a00 */
[----:B------:R-:W-:-:S04]  /*00c0*/  SHF.R.U32.HI R2, RZ, 0x1a, R2 ;  /* 0x0000001aff027819 */ /* 0x000fc80000011602 */
[----:B------:R-:W-:-:S05]  /*00d0*/  PRMT R2, R2, 0x9910, RZ ;  /* 0x0000991002027816 */ /* 0x000fca00000000ff */
[----:B------:R-:W-:-:S05]  /*00e0*/  IMAD R2, R2, 0x9ab, RZ ;  /* 0x000009ab02027824 */ /* 0x000fca00078e02ff */
[----:B------:R-:W-:Y:S02]  /*00f0*/  IADD3 R9, PT, PT, RZ, -R2, RZ ;  /* 0x80000002ff097210 */ /* 0x000fe40007ffe0ff */
[----:B------:R-:W3:Y:S02]  /*0100*/  LDC.64 R2, c[0x0][0x398] ;  /* 0x0000e600ff027b82 */ /* 0x000ee40000000a00 */
[----:B------:R-:W-:-:S04]  /*0110*/  PRMT R9, R9, 0x7710, RZ ;  /* 0x0000771009097816 */ /* 0x000fc800000000ff */
[----:B------:R-:W-:-:S04]  /*0120*/  IADD3 R8, PT, PT, R0, R9, RZ ;  /* 0x0000000900087210 */ /* 0x000fc80007ffe0ff */
[----:B------:R-:W-:-:S05]  /*0130*/  LOP3.LUT R8, R8, 0xffff, RZ, 0xc0, !PT ;  /* 0x0000ffff08087812 */ /* 0x000fca00078ec0ff */
[----:B------:R-:W-:-:S05]  /*0140*/  IMAD R8, R8, 0x635, RZ ;  /* 0x0000063508087824 */ /* 0x000fca00078e02ff */
[----:B------:R-:W-:Y:S01]  /*0150*/  SHF.R.U32.HI R9, RZ, 0x12, R8 ;  /* 0x00000012ff097819 */ /* 0x000fe20000011608 */
[----:B---3--:R-:W-:-:S04]  /*0160*/  IMAD.WIDE.U32 R2, R0, 0x4, R2 ;  /* 0x0000000400027825 */ /* 0x008fc800078e0002 */
[C---:B0-----:R-:W-:Y:S02]  /*0170*/  IMAD.WIDE.U32 R4, R9.reuse, 0x4, R4 ;  /* 0x0000000409047825 */ /* 0x041fe400078e0004 */
[----:B-1----:R-:W3:Y:S02]  /*0180*/  LDG.E.CONSTANT R2, desc[UR4][R2.64] ;  /* 0x0000000402027981 */ /* 0x002ee4000c1e9900 */
[----:B--2---:R-:W-:Y:S02]  /*0190*/  IMAD.WIDE.U32 R6, R9, 0x4, R6 ;  /* 0x0000000409067825 */ /* 0x004fe400078e0006 */
[----:B------:R-:W3:Y:S01]  /*01a0*/  LDG.E.CONSTANT R5, desc[UR4][R4.64] ;  /* 0x0000000404057981 */ /* 0x000ee2000c1e9900 */
[----:B------:R-:W0:Y:S03]  /*01b0*/  LDC.64 R8, c[0x0][0x388] ;  /* 0x0000e200ff087b82 */ /* 0x000e260000000a00 */
[----:B------:R-:W3:Y:S01]  /*01c0*/  LDG.E.CONSTANT R7, desc[UR4][R6.64] ;  /* 0x0000000406077981 */ /* 0x000ee2000c1e9900 */
[----:B0-----:R-:W-:-:S04]  /*01d0*/  IMAD.WIDE.U32 R8, R0, 0x4, R8 ;  /* 0x0000000400087825 */ /* 0x001fc800078e0008 */
[----:B---3--:R-:W-:-:S05]  /*01e0*/  FFMA R11, R2, R5, R7 ;  /* 0x00000005020b7223 */ /* 0x008fca0000000007 */
[----:B------:R-:W-:Y:S01]  /*01f0*/  STG.E desc[UR4][R8.64], R11 ;  /* 0x0000000b08007986 */ /* 0x000fe2000c101904 */
[----:B------:R-:W-:Y:S05]  /*0200*/  EXIT ;  /* 0x000000000000794d */ /* 0x000fea0003800000 */
.L_x_0:
[----:B------:R-:W-:-:S00]  /*0210*/  BRA `(.L_x_0) ;  /* 0xfffffffc00fc7947 */ /* 0x000fc0000383ffff */
[----:B------:R-:W-:-:S00]  /*0220*/  NOP ;  /* 0x0000000000007918 */ /* 0x000fc00000000000 */
        /* <DEDUP_REMOVED lines=13> */
.L_x_1:


//--------------------- .nv.shared.reserved.0     --------------------------
	.section	.nv.shared.reserved.0,"aw",@nobits
	.weak		__nv_reservedSMEM_offset_0_alias
	.size		__nv_reservedSMEM_offset_0_alias, 0, 64
	.other		__nv_reservedSMEM_offset_0_alias,@"STO_CUDA_RESERVED_SHARED STV_DEFAULT"
__nv_reservedSMEM_offset_0_alias:
	.zero		0
	.zero		64


//--------------------- .nv.constant0.default_function_kernel --------------------------
	.section	.nv.constant0.default_function_kernel,"a",@progbits
	.sectionflags	@""
	.align	4
.nv.constant0.default_function_kernel:
	.zero		928


//--------------------- SYMBOLS --------------------------

	.type		.nv.reservedSmem.offset0,@object
	.size		.nv.reservedSmem.offset0,0x4
